//
// Generated by NVIDIA NVVM Compiler
//
// Compiler Build ID: CL-36424714
// Cuda compilation tools, release 13.0, V13.0.88
// Based on NVVM 20.0.0
//

.version 9.0
.target sm_100
.address_size 64

	// .globl	kernel

.visible .entry kernel(
	.param .u32 kernel_param_0,
	.param .u32 kernel_param_1,
	.param .u32 kernel_param_2,
	.param .u32 kernel_param_3,
	.param .u64 .ptr .align 1 kernel_param_4,
	.param .u64 .ptr .align 1 kernel_param_5,
	.param .u64 .ptr .align 1 kernel_param_6,
	.param .u64 .ptr .align 1 kernel_param_7
)
{
	.reg .pred 	%p<10>;
	.reg .b32 	%r<135>;
	.reg .b32 	%f<59>;
	.reg .b64 	%rd<62>;

	ld.param.u32 	%r53, [kernel_param_1];
	ld.param.u32 	%r54, [kernel_param_2];
	ld.param.u32 	%r55, [kernel_param_3];
	ld.param.u64 	%rd4, [kernel_param_5];
	ld.param.u64 	%rd5, [kernel_param_6];
	cvta.to.global.u64 	%rd1, %rd5;
	cvta.to.global.u64 	%rd2, %rd4;
	mov.u32 	%r1, %ctaid.x;
	mov.u32 	%r2, %tid.x;
	setp.lt.s32 	%p1, %r55, 1;
	mov.f32 	%f56, 0f00000000;
	mov.f32 	%f58, %f56;
	@%p1 bra 	$L__BB0_13;
	and.b32  	%r3, %r55, 7;
	setp.lt.u32 	%p2, %r55, 8;
	mov.f32 	%f56, 0f00000000;
	mov.b32 	%r129, 0;
	mov.u32 	%r134, %r129;
	@%p2 bra 	$L__BB0_4;
	and.b32  	%r129, %r55, 2147483640;
	neg.s32 	%r123, %r129;
	add.s32 	%r59, %r1, %r54;
	mad.lo.s32 	%r122, %r53, %r59, %r2;
	mul.lo.s32 	%r60, %r54, %r53;
	shl.b32 	%r7, %r60, 3;
	shl.b32 	%r61, %r54, 1;
	add.s32 	%r62, %r1, %r61;
	mad.lo.s32 	%r121, %r53, %r62, %r2;
	mad.lo.s32 	%r63, %r54, 3, %r1;
	mad.lo.s32 	%r120, %r53, %r63, %r2;
	shl.b32 	%r64, %r54, 2;
	add.s32 	%r65, %r1, %r64;
	mad.lo.s32 	%r119, %r53, %r65, %r2;
	mad.lo.s32 	%r66, %r54, 5, %r1;
	mad.lo.s32 	%r118, %r53, %r66, %r2;
	mad.lo.s32 	%r67, %r54, 6, %r1;
	mad.lo.s32 	%r117, %r53, %r67, %r2;
	mad.lo.s32 	%r68, %r54, 7, %r1;
	mad.lo.s32 	%r116, %r53, %r68, %r2;
	mad.lo.s32 	%r114, %r1, %r53, %r2;
	mov.f32 	%f56, 0f00000000;
	mov.b32 	%r134, 0;
	mul.wide.s32 	%rd12, %r54, 4;
	mov.u32 	%r115, %r1;
$L__BB0_3:
	.pragma "nounroll";
	mul.wide.s32 	%rd6, %r114, 4;
	add.s64 	%rd7, %rd2, %rd6;
	ld.global.f32 	%f20, [%rd7];
	add.f32 	%f21, %f56, %f20;
	mul.wide.s32 	%rd8, %r115, 4;
	add.s64 	%rd9, %rd1, %rd8;
	ld.global.u32 	%r69, [%rd9];
	add.s32 	%r70, %r69, %r134;
	mul.wide.s32 	%rd10, %r122, 4;
	add.s64 	%rd11, %rd2, %rd10;
	ld.global.f32 	%f22, [%rd11];
	add.f32 	%f23, %f21, %f22;
	add.s64 	%rd13, %rd9, %rd12;
	ld.global.u32 	%r71, [%rd13];
	add.s32 	%r72, %r71, %r70;
	mul.wide.s32 	%rd14, %r121, 4;
	add.s64 	%rd15, %rd2, %rd14;
	ld.global.f32 	%f24, [%rd15];
	add.f32 	%f25, %f23, %f24;
	add.s64 	%rd16, %rd13, %rd12;
	ld.global.u32 	%r73, [%rd16];
	add.s32 	%r74, %r73, %r72;
	mul.wide.s32 	%rd17, %r120, 4;
	add.s64 	%rd18, %rd2, %rd17;
	ld.global.f32 	%f26, [%rd18];
	add.f32 	%f27, %f25, %f26;
	add.s64 	%rd19, %rd16, %rd12;
	ld.global.u32 	%r75, [%rd19];
	add.s32 	%r76, %r75, %r74;
	mul.wide.s32 	%rd20, %r119, 4;
	add.s64 	%rd21, %rd2, %rd20;
	ld.global.f32 	%f28, [%rd21];
	add.f32 	%f29, %f27, %f28;
	add.s64 	%rd22, %rd19, %rd12;
	ld.global.u32 	%r77, [%rd22];
	add.s32 	%r78, %r77, %r76;
	mul.wide.s32 	%rd23, %r118, 4;
	add.s64 	%rd24, %rd2, %rd23;
	ld.global.f32 	%f30, [%rd24];
	add.f32 	%f31, %f29, %f30;
	add.s64 	%rd25, %rd22, %rd12;
	ld.global.u32 	%r79, [%rd25];
	add.s32 	%r80, %r79, %r78;
	mul.wide.s32 	%rd26, %r117, 4;
	add.s64 	%rd27, %rd2, %rd26;
	ld.global.f32 	%f32, [%rd27];
	add.f32 	%f33, %f31, %f32;
	add.s64 	%rd28, %rd25, %rd12;
	ld.global.u32 	%r81, [%rd28];
	add.s32 	%r82, %r81, %r80;
	mul.wide.s32 	%rd29, %r116, 4;
	add.s64 	%rd30, %rd2, %rd29;
	ld.global.f32 	%f34, [%rd30];
	add.f32 	%f56, %f33, %f34;
	add.s64 	%rd31, %rd28, %rd12;
	ld.global.u32 	%r83, [%rd31];
	add.s32 	%r134, %r83, %r82;
	add.s32 	%r123, %r123, 8;
	add.s32 	%r122, %r122, %r7;
	add.s32 	%r121, %r121, %r7;
	add.s32 	%r120, %r120, %r7;
	add.s32 	%r119, %r119, %r7;
	add.s32 	%r118, %r118, %r7;
	add.s32 	%r117, %r117, %r7;
	add.s32 	%r116, %r116, %r7;
	shl.b32 	%r84, %r54, 3;
	add.s32 	%r115, %r115, %r84;
	add.s32 	%r114, %r114, %r7;
	setp.ne.s32 	%p3, %r123, 0;
	@%p3 bra 	$L__BB0_3;
$L__BB0_4:
	setp.eq.s32 	%p4, %r3, 0;
	@%p4 bra 	$L__BB0_12;
	and.b32  	%r40, %r55, 3;
	setp.lt.u32 	%p5, %r3, 4;
	@%p5 bra 	$L__BB0_7;
	mad.lo.s32 	%r86, %r129, %r54, %r1;
	mad.lo.s32 	%r87, %r86, %r53, %r2;
	mul.wide.s32 	%rd32, %r87, 4;
	add.s64 	%rd33, %rd2, %rd32;
	ld.global.f32 	%f36, [%rd33];
	add.f32 	%f37, %f56, %f36;
	mul.wide.s32 	%rd34, %r86, 4;
	add.s64 	%rd35, %rd1, %rd34;
	ld.global.u32 	%r88, [%rd35];
	add.s32 	%r89, %r88, %r134;
	add.s32 	%r90, %r86, %r54;
	mad.lo.s32 	%r91, %r90, %r53, %r2;
	mul.wide.s32 	%rd36, %r91, 4;
	add.s64 	%rd37, %rd2, %rd36;
	ld.global.f32 	%f38, [%rd37];
	add.f32 	%f39, %f37, %f38;
	mul.wide.s32 	%rd38, %r54, 4;
	add.s64 	%rd39, %rd35, %rd38;
	ld.global.u32 	%r92, [%rd39];
	add.s32 	%r93, %r92, %r89;
	add.s32 	%r94, %r90, %r54;
	mad.lo.s32 	%r95, %r94, %r53, %r2;
	mul.wide.s32 	%rd40, %r95, 4;
	add.s64 	%rd41, %rd2, %rd40;
	ld.global.f32 	%f40, [%rd41];
	add.f32 	%f41, %f39, %f40;
	add.s64 	%rd42, %rd39, %rd38;
	ld.global.u32 	%r96, [%rd42];
	add.s32 	%r97, %r96, %r93;
	add.s32 	%r98, %r94, %r54;
	mad.lo.s32 	%r99, %r98, %r53, %r2;
	mul.wide.s32 	%rd43, %r99, 4;
	add.s64 	%rd44, %rd2, %rd43;
	ld.global.f32 	%f42, [%rd44];
	add.f32 	%f56, %f41, %f42;
	add.s64 	%rd45, %rd42, %rd38;
	ld.global.u32 	%r100, [%rd45];
	add.s32 	%r134, %r100, %r97;
	add.s32 	%r129, %r129, 4;
$L__BB0_7:
	setp.eq.s32 	%p6, %r40, 0;
	@%p6 bra 	$L__BB0_12;
	setp.eq.s32 	%p7, %r40, 1;
	@%p7 bra 	$L__BB0_10;
	mad.lo.s32 	%r102, %r129, %r54, %r1;
	mad.lo.s32 	%r103, %r102, %r53, %r2;
	mul.wide.s32 	%rd46, %r103, 4;
	add.s64 	%rd47, %rd2, %rd46;
	ld.global.f32 	%f44, [%rd47];
	add.f32 	%f45, %f56, %f44;
	mul.wide.s32 	%rd48, %r102, 4;
	add.s64 	%rd49, %rd1, %rd48;
	ld.global.u32 	%r104, [%rd49];
	add.s32 	%r105, %r104, %r134;
	add.s32 	%r106, %r102, %r54;
	mad.lo.s32 	%r107, %r106, %r53, %r2;
	mul.wide.s32 	%rd50, %r107, 4;
	add.s64 	%rd51, %rd2, %rd50;
	ld.global.f32 	%f46, [%rd51];
	add.f32 	%f56, %f45, %f46;
	mul.wide.s32 	%rd52, %r54, 4;
	add.s64 	%rd53, %rd49, %rd52;
	ld.global.u32 	%r108, [%rd53];
	add.s32 	%r134, %r108, %r105;
	add.s32 	%r129, %r129, 2;
$L__BB0_10:
	and.b32  	%r109, %r55, 1;
	setp.eq.b32 	%p8, %r109, 1;
	not.pred 	%p9, %p8;
	@%p9 bra 	$L__BB0_12;
	mad.lo.s32 	%r110, %r129, %r54, %r1;
	mad.lo.s32 	%r111, %r110, %r53, %r2;
	mul.wide.s32 	%rd54, %r111, 4;
	add.s64 	%rd55, %rd2, %rd54;
	ld.global.f32 	%f47, [%rd55];
	add.f32 	%f56, %f56, %f47;
	mul.wide.s32 	%rd56, %r110, 4;
	add.s64 	%rd57, %rd1, %rd56;
	ld.global.u32 	%r112, [%rd57];
	add.s32 	%r134, %r112, %r134;
$L__BB0_12:
	cvt.rn.f32.s32 	%f58, %r134;
$L__BB0_13:
	ld.param.u64 	%rd61, [kernel_param_7];
	cvta.to.global.u64 	%rd58, %rd61;
	div.rn.f32 	%f48, %f56, %f58;
	mad.lo.s32 	%r113, %r53, %r1, %r2;
	mul.wide.s32 	%rd59, %r113, 4;
	add.s64 	%rd60, %rd58, %rd59;
	st.global.f32 	[%rd60], %f48;
	ret;

}


// ===== COMPILED SASS (sm_100) =====

	.target	sm_100

	.elftype	@"ET_EXEC"


//--------------------- .note.nv.tkinfo           --------------------------
	.section	.note.nv.tkinfo,"",@"SHT_NOTE"
	.sectionflags	@"SHF_NOTE_NV_TKINFO"
	.tkinfo
        /*0018*/ 	.word	0x00000002
        /*0030*/ 	.string	""
        /*0030*/ 	.string	"ptxas"
        /*0030*/ 	.string	"Cuda compilation tools, release 13.0, V13.0.88"
        /*0030*/ 	.string	"Build cuda_13.0.r13.0/compiler.36424714_0"
        /*0030*/ 	.string	"-arch sm_100 -m 64 "



//--------------------- .note.nv.cuinfo           --------------------------
	.section	.note.nv.cuinfo,"",@"SHT_NOTE"
	.sectionflags	@"SHF_NOTE_NV_CUINFO"
        /*0018*/ 	.short	0x0002
        /*001a*/ 	.short	0x0064
        /*001c*/ 	.short	0x0082
	.zero		2


//--------------------- .nv.info                  --------------------------
	.section	.nv.info,"",@"SHT_CUDA_INFO"
	.align	4


	//----- nvinfo : EIATTR_REGCOUNT
	.align		4
        /*0000*/ 	.byte	0x04, 0x2f
        /*0002*/ 	.short	(.L_1 - .L_0)
	.align		4
.L_0:
        /*0004*/ 	.word	index@(kernel)
        /*0008*/ 	.word	0x00000020


	//----- nvinfo : EIATTR_FRAME_SIZE
	.align		4
.L_1:
        /*000c*/ 	.byte	0x04, 0x11
        /*000e*/ 	.short	(.L_3 - .L_2)
	.align		4
.L_2:
        /*0010*/ 	.word	index@($__internal_0_$__cuda_sm3x_div_rn_noftz_f32_slowpath)
        /*0014*/ 	.word	0x00000000


	//----- nvinfo : EIATTR_FRAME_SIZE
	.align		4
.L_3:
        /*0018*/ 	.byte	0x04, 0x11
        /*001a*/ 	.short	(.L_5 - .L_4)
	.align		4
.L_4:
        /*001c*/ 	.word	index@(kernel)
        /*0020*/ 	.word	0x00000000


	//----- nvinfo : EIATTR_MIN_STACK_SIZE
	.align		4
.L_5:
        /*0024*/ 	.byte	0x04, 0x12
        /*0026*/ 	.short	(.L_7 - .L_6)
	.align		4
.L_6:
        /*0028*/ 	.word	index@(kernel)
        /*002c*/ 	.word	0x00000000
.L_7:


//--------------------- .nv.compat                --------------------------
	.section	.nv.compat,"",@"SHT_CUDA_COMPAT_INFO"
	.align	4
        /*0000*/ 	.byte	0x02, 0x09, 0x00, 0x00, 0x02, 0x02, 0x01, 0x00, 0x02, 0x05, 0x05, 0x00, 0x03, 0x07, 0x01, 0x01
        /*0010*/ 	.byte	0x02, 0x03, 0x00, 0x00, 0x02, 0x06, 0x01, 0x00, 0x04, 0x0b, 0x08, 0x00, 0x01, 0x00, 0x00, 0x00
        /*0020*/ 	.byte	0x00, 0x00, 0x00, 0x00


//--------------------- .nv.info.kernel           --------------------------
	.section	.nv.info.kernel,"",@"SHT_CUDA_INFO"
	.sectionflags	@""
	.align	4


	//----- nvinfo : EIATTR_CUDA_API_VERSION
	.align		4
        /*0000*/ 	.byte	0x04, 0x37
        /*0002*/ 	.short	(.L_9 - .L_8)
.L_8:
        /*0004*/ 	.word	0x00000082


	//----- nvinfo : EIATTR_KPARAM_INFO
	.align		4
.L_9:
        /*0008*/ 	.byte	0x04, 0x17
        /*000a*/ 	.short	(.L_11 - .L_10)
.L_10:
        /*000c*/ 	.word	0x00000000
        /*0010*/ 	.short	0x0007
        /*0012*/ 	.short	0x0028
        /*0014*/ 	.byte	0x00, 0xf5, 0x21, 0x00


	//----- nvinfo : EIATTR_KPARAM_INFO
	.align		4
.L_11:
        /*0018*/ 	.byte	0x04, 0x17
        /*001a*/ 	.short	(.L_13 - .L_12)
.L_12:
        /*001c*/ 	.word	0x00000000
        /*0020*/ 	.short	0x0006
        /*0022*/ 	.short	0x0020
        /*0024*/ 	.byte	0x00, 0xf5, 0x21, 0x00


	//----- nvinfo : EIATTR_KPARAM_INFO
	.align		4
.L_13:
        /*0028*/ 	.byte	0x04, 0x17
        /*002a*/ 	.short	(.L_15 - .L_14)
.L_14:
        /*002c*/ 	.word	0x00000000
        /*0030*/ 	.short	0x0005
        /*0032*/ 	.short	0x0018
        /*0034*/ 	.byte	0x00, 0xf5, 0x21, 0x00


	//----- nvinfo : EIATTR_KPARAM_INFO
	.align		4
.L_15:
        /*0038*/ 	.byte	0x04, 0x17
        /*003a*/ 	.short	(.L_17 - .L_16)
.L_16:
        /*003c*/ 	.word	0x00000000
        /*0040*/ 	.short	0x0004
        /*0042*/ 	.short	0x0010
        /*0044*/ 	.byte	0x00, 0xf5, 0x21, 0x00


	//----- nvinfo : EIATTR_KPARAM_INFO
	.align		4
.L_17:
        /*0048*/ 	.byte	0x04, 0x17
        /*004a*/ 	.short	(.L_19 - .L_18)
.L_18:
        /*004c*/ 	.word	0x00000000
        /*0050*/ 	.short	0x0003
        /*0052*/ 	.short	0x000c
        /*0054*/ 	.byte	0x00, 0xf0, 0x11, 0x00


	//----- nvinfo : EIATTR_KPARAM_INFO
	.align		4
.L_19:
        /*0058*/ 	.byte	0x04, 0x17
        /*005a*/ 	.short	(.L_21 - .L_20)
.L_20:
        /*005c*/ 	.word	0x00000000
        /*0060*/ 	.short	0x0002
        /*0062*/ 	.short	0x0008
        /*0064*/ 	.byte	0x00, 0xf0, 0x11, 0x00


	//----- nvinfo : EIATTR_KPARAM_INFO
	.align		4
.L_21:
        /*0068*/ 	.byte	0x04, 0x17
        /*006a*/ 	.short	(.L_23 - .L_22)
.L_22:
        /*006c*/ 	.word	0x00000000
        /*0070*/ 	.short	0x0001
        /*0072*/ 	.short	0x0004
        /*0074*/ 	.byte	0x00, 0xf0, 0x11, 0x00


	//----- nvinfo : EIATTR_KPARAM_INFO
	.align		4
.L_23:
        /*0078*/ 	.byte	0x04, 0x17
        /*007a*/ 	.short	(.L_25 - .L_24)
.L_24:
        /*007c*/ 	.word	0x00000000
        /*0080*/ 	.short	0x0000
        /*0082*/ 	.short	0x0000
        /*0084*/ 	.byte	0x00, 0xf0, 0x11, 0x00


	//----- nvinfo : EIATTR_SPARSE_MMA_MASK
	.align		4
.L_25:
        /*0088*/ 	.byte	0x03, 0x50
        /*008a*/ 	.short	0x0000


	//----- nvinfo : EIATTR_MAXREG_COUNT
	.align		4
        /*008c*/ 	.byte	0x03, 0x1b
        /*008e*/ 	.short	0x00ff


	//----- nvinfo : EIATTR_MERCURY_ISA_VERSION
	.align		4
        /*0090*/ 	.byte	0x03, 0x5f
        /*0092*/ 	.short	0x0101


	//----- nvinfo : EIATTR_VRC_CTA_INIT_COUNT
	.align		4
        /*0094*/ 	.byte	0x02, 0x4a
	.zero		1
	.zero		1


	//----- nvinfo : EIATTR_EXIT_INSTR_OFFSETS
	.align		4
        /*0098*/ 	.byte	0x04, 0x1c
        /*009a*/ 	.short	(.L_27 - .L_26)


	//   ....[0]....
.L_26:
        /*009c*/ 	.word	0x00000c10


	//----- nvinfo : EIATTR_CRS_STACK_SIZE
	.align		4
.L_27:
        /*00a0*/ 	.byte	0x04, 0x1e
        /*00a2*/ 	.short	(.L_29 - .L_28)
.L_28:
        /*00a4*/ 	.word	0x00000000


	//----- nvinfo : EIATTR_CBANK_PARAM_SIZE
	.align		4
.L_29:
        /*00a8*/ 	.byte	0x03, 0x19
        /*00aa*/ 	.short	0x0030


	//----- nvinfo : EIATTR_PARAM_CBANK
	.align		4
        /*00ac*/ 	.byte	0x04, 0x0a
        /*00ae*/ 	.short	(.L_31 - .L_30)
	.align		4
.L_30:
        /*00b0*/ 	.word	index@(.nv.constant0.kernel)
        /*00b4*/ 	.short	0x0380
        /*00b6*/ 	.short	0x0030


	//----- nvinfo : EIATTR_SW_WAR
	.align		4
.L_31:
        /*00b8*/ 	.byte	0x04, 0x36
        /*00ba*/ 	.short	(.L_33 - .L_32)
.L_32:
        /*00bc*/ 	.word	0x00000008
.L_33:


//--------------------- .nv.callgraph             --------------------------
	.section	.nv.callgraph,"",@"SHT_CUDA_CALLGRAPH"
	.align	4
	.sectionentsize	8
	.align		4
        /*0000*/ 	.word	0x00000000
	.align		4
        /*0004*/ 	.word	0xffffffff
	.align		4
        /*0008*/ 	.word	0x00000000
	.align		4
        /*000c*/ 	.word	0xfffffffe
	.align		4
        /*0010*/ 	.word	0x00000000
	.align		4
        /*0014*/ 	.word	0xfffffffd
	.align		4
        /*0018*/ 	.word	0x00000000
	.align		4
        /*001c*/ 	.word	0xfffffffc


//--------------------- .text.kernel              --------------------------
	.section	.text.kernel,"ax",@progbits
	.align	128
        .global         kernel
        .type           kernel,@function
        .size           kernel,(.L_x_19 - kernel)
        .other          kernel,@"STO_CUDA_ENTRY STV_DEFAULT"
kernel:
.text.kernel:
[----:B------:R-:W-:Y:S08]  /*0000*/  LDC R1, c[0x0][0x37c] ;  /* 0x0000df00ff017b82 */ /* 0x000ff00000000800 */
[----:B------:R-:W0:Y:S01]  /*0010*/  LDC R0, c[0x0][0x38c] ;  /* 0x0000e300ff007b82 */ /* 0x000e220000000800 */
[----:B------:R-:W1:Y:S01]  /*0020*/  S2R R2, SR_CTAID.X ;  /* 0x0000000000027919 */ /* 0x000e620000002500 */
[----:B------:R-:W2:Y:S01]  /*0030*/  LDCU.64 UR4, c[0x0][0x358] ;  /* 0x00006b00ff0477ac */ /* 0x000ea20008000a00 */
[----:B------:R-:W-:Y:S01]  /*0040*/  HFMA2 R4, -RZ, RZ, 0, 0 ;  /* 0x00000000ff047431 */ /* 0x000fe200000001ff */
[----:B------:R-:W-:Y:S01]  /*0050*/  MOV R25, RZ ;  /* 0x000000ff00197202 */ /* 0x000fe20000000f00 */
[----:B------:R-:W3:Y:S01]  /*0060*/  S2R R3, SR_TID.X ;  /* 0x0000000000037919 */ /* 0x000ee20000002100 */
[----:B0-----:R-:W-:-:S13]  /*0070*/  ISETP.GE.AND P0, PT, R0, 0x1, PT ;  /* 0x000000010000780c */ /* 0x001fda0003f06270 */
[----:B-123--:R-:W-:Y:S05]  /*0080*/  @!P0 BRA `(.L_x_0) ;  /* 0x0000000800948947 */ /* 0x00efea0003800000 */
[C---:B------:R-:W-:Y:S01]  /*0090*/  ISETP.GE.U32.AND P0, PT, R0.reuse, 0x8, PT ;  /* 0x000000080000780c */ /* 0x040fe20003f06070 */
[----:B------:R-:W-:Y:S01]  /*00a0*/  IMAD.MOV.U32 R4, RZ, RZ, RZ ;  /* 0x000000ffff047224 */ /* 0x000fe200078e00ff */
[----:B------:R-:W-:Y:S02]  /*00b0*/  LOP3.LUT R5, R0, 0x7, RZ, 0xc0, !PT ;  /* 0x0000000700057812 */ /* 0x000fe400078ec0ff */
[----:B------:R-:W-:Y:S02]  /*00c0*/  MOV R7, RZ ;  /* 0x000000ff00077202 */ /* 0x000fe40000000f00 */
[----:B------:R-:W-:Y:S02]  /*00d0*/  ISETP.NE.AND P1, PT, R5, RZ, PT ;  /* 0x000000ff0500720c */ /* 0x000fe40003f25270 */
[----:B------:R-:W-:-:S05]  /*00e0*/  MOV R25, RZ ;  /* 0x000000ff00197202 */ /* 0x000fca0000000f00 */
[----:B------:R-:W-:Y:S06]  /*00f0*/  @!P0 BRA `(.L_x_1) ;  /* 0x0000000400448947 */ /* 0x000fec0003800000 */
[----:B------:R-:W0:Y:S01]  /*0100*/  LDC R9, c[0x0][0x388] ;  /* 0x0000e200ff097b82 */ /* 0x000e220000000800 */
[----:B------:R-:W1:Y:S01]  /*0110*/  LDCU UR6, c[0x0][0x384] ;  /* 0x00007080ff0677ac */ /* 0x000e620008000800 */
[----:B------:R-:W-:Y:S01]  /*0120*/  LOP3.LUT R7, R0, 0x7ffffff8, RZ, 0xc0, !PT ;  /* 0x7ffffff800077812 */ /* 0x000fe200078ec0ff */
[----:B------:R-:W-:Y:S02]  /*0130*/  HFMA2 R25, -RZ, RZ, 0, 0 ;  /* 0x00000000ff197431 */ /* 0x000fe400000001ff */
[----:B------:R-:W-:Y:S01]  /*0140*/  IMAD.MOV.U32 R4, RZ, RZ, RZ ;  /* 0x000000ffff047224 */ /* 0x000fe200078e00ff */
[-C--:B------:R-:W-:Y:S01]  /*0150*/  MOV R8, R2.reuse ;  /* 0x0000000200087202 */ /* 0x080fe20000000f00 */
[----:B------:R-:W-:Y:S02]  /*0160*/  IMAD.MOV R24, RZ, RZ, -R7 ;  /* 0x000000ffff187224 */ /* 0x000fe400078e0a07 */
[C---:B-1----:R-:W-:Y:S01]  /*0170*/  IMAD R6, R2.reuse, UR6, R3 ;  /* 0x0000000602067c24 */ /* 0x042fe2000f8e0203 */
[----:B0-----:R-:W-:Y:S01]  /*0180*/  IADD3 R10, PT, PT, R2, R9, RZ ;  /* 0x00000009020a7210 */ /* 0x001fe20007ffe0ff */
[C-C-:B------:R-:W-:Y:S01]  /*0190*/  IMAD R14, R9.reuse, 0x3, R2.reuse ;  /* 0x00000003090e7824 */ /* 0x140fe200078e0202 */
[C---:B------:R-:W-:Y:S01]  /*01a0*/  LEA R12, R9.reuse, R2, 0x1 ;  /* 0x00000002090c7211 */ /* 0x040fe200078e08ff */
[----:B------:R-:W-:-:S02]  /*01b0*/  IMAD R18, R9, 0x4, R2 ;  /* 0x0000000409127824 */ /* 0x000fc400078e0202 */
[C-C-:B------:R-:W-:Y:S02]  /*01c0*/  IMAD R16, R9.reuse, 0x5, R2.reuse ;  /* 0x0000000509107824 */ /* 0x140fe400078e0202 */
[C-C-:B------:R-:W-:Y:S02]  /*01d0*/  IMAD R20, R9.reuse, 0x6, R2.reuse ;  /* 0x0000000609147824 */ /* 0x140fe400078e0202 */
[C---:B------:R-:W-:Y:S02]  /*01e0*/  IMAD R22, R9.reuse, 0x7, R2 ;  /* 0x0000000709167824 */ /* 0x040fe400078e0202 */
[----:B------:R-:W-:Y:S02]  /*01f0*/  IMAD R11, R9, UR6, RZ ;  /* 0x00000006090b7c24 */ /* 0x000fe4000f8e02ff */
[--C-:B------:R-:W-:Y:S02]  /*0200*/  IMAD R10, R10, UR6, R3.reuse ;  /* 0x000000060a0a7c24 */ /* 0x100fe4000f8e0203 */
[----:B------:R-:W-:-:S02]  /*0210*/  IMAD R12, R12, UR6, R3 ;  /* 0x000000060c0c7c24 */ /* 0x000fc4000f8e0203 */
[--C-:B------:R-:W-:Y:S02]  /*0220*/  IMAD R13, R14, UR6, R3.reuse ;  /* 0x000000060e0d7c24 */ /* 0x100fe4000f8e0203 */
[--C-:B------:R-:W-:Y:S02]  /*0230*/  IMAD R18, R18, UR6, R3.reuse ;  /* 0x0000000612127c24 */ /* 0x100fe4000f8e0203 */
[--C-:B------:R-:W-:Y:S02]  /*0240*/  IMAD R19, R16, UR6, R3.reuse ;  /* 0x0000000610137c24 */ /* 0x100fe4000f8e0203 */
[--C-:B------:R-:W-:Y:S02]  /*0250*/  IMAD R20, R20, UR6, R3.reuse ;  /* 0x0000000614147c24 */ /* 0x100fe4000f8e0203 */
[----:B------:R-:W-:-:S07]  /*0260*/  IMAD R21, R22, UR6, R3 ;  /* 0x0000000616157c24 */ /* 0x000fce000f8e0203 */
.L_x_2:
[----:B------:R-:W0:Y:S02]  /*0270*/  LDC.64 R16, c[0x0][0x398] ;  /* 0x0000e600ff107b82 */ /* 0x000e240000000a00 */
[----:B0-----:R-:W-:-:S06]  /*0280*/  IMAD.WIDE R22, R6, 0x4, R16 ;  /* 0x0000000406167825 */ /* 0x001fcc00078e0210 */
[----:B------:R-:W2:Y:S01]  /*0290*/  LDG.E R23, desc[UR4][R22.64] ;  /* 0x0000000416177981 */ /* 0x000ea2000c1e1900 */
[----:B------:R-:W-:-:S04]  /*02a0*/  IMAD.WIDE R28, R10, 0x4, R16 ;  /* 0x000000040a1c7825 */ /* 0x000fc800078e0210 */
[--C-:B------:R-:W-:Y:S02]  /*02b0*/  IMAD.WIDE R14, R12, 0x4, R16.reuse ;  /* 0x000000040c0e7825 */ /* 0x100fe400078e0210 */
[----:B------:R-:W3:Y:S04]  /*02c0*/  LDG.E R28, desc[UR4][R28.64] ;  /* 0x000000041c1c7981 */ /* 0x000ee8000c1e1900 */
[----:B------:R0:W4:Y:S02]  /*02d0*/  LDG.E R22, desc[UR4][R14.64] ;  /* 0x000000040e167981 */ /* 0x000124000c1e1900 */
[----:B0-----:R-:W-:-:S06]  /*02e0*/  IMAD.WIDE R14, R13, 0x4, R16 ;  /* 0x000000040d0e7825 */ /* 0x001fcc00078e0210 */
[----:B------:R-:W5:Y:S01]  /*02f0*/  LDG.E R14, desc[UR4][R14.64] ;  /* 0x000000040e0e7981 */ /* 0x000f62000c1e1900 */
[----:B------:R-:W-:-:S04]  /*0300*/  IMAD.WIDE R26, R18, 0x4, R16 ;  /* 0x00000004121a7825 */ /* 0x000fc800078e0210 */
[----:B--2---:R-:W-:Y:S02]  /*0310*/  FADD R23, R23, R4 ;  /* 0x0000000417177221 */ /* 0x004fe40000000000 */
[----:B------:R5:W2:Y:S02]  /*0320*/  LDG.E R4, desc[UR4][R26.64] ;  /* 0x000000041a047981 */ /* 0x000aa4000c1e1900 */
[----:B---3--:R-:W-:Y:S01]  /*0330*/  FADD R23, R23, R28 ;  /* 0x0000001c17177221 */ /* 0x008fe20000000000 */
[----:B------:R-:W-:-:S04]  /*0340*/  IMAD.WIDE R28, R20, 0x4, R16 ;  /* 0x00000004141c7825 */ /* 0x000fc800078e0210 */
[----:B----4-:R-:W-:-:S04]  /*0350*/  FADD R23, R23, R22 ;  /* 0x0000001617177221 */ /* 0x010fc80000000000 */
[----:B-----5:R-:W-:Y:S01]  /*0360*/  FADD R27, R23, R14 ;  /* 0x0000000e171b7221 */ /* 0x020fe20000000000 */
[----:B------:R-:W-:Y:S01]  /*0370*/  IMAD.WIDE R22, R19, 0x4, R16 ;  /* 0x0000000413167825 */ /* 0x000fe200078e0210 */
[----:B------:R-:W0:Y:S03]  /*0380*/  LDC.64 R14, c[0x0][0x3a0] ;  /* 0x0000e800ff0e7b82 */ /* 0x000e260000000a00 */
[----:B--2---:R-:W-:Y:S01]  /*0390*/  FADD R4, R27, R4 ;  /* 0x000000041b047221 */ /* 0x004fe20000000000 */
[----:B0-----:R-:W-:Y:S01]  /*03a0*/  IMAD.WIDE R14, R8, 0x4, R14 ;  /* 0x00000004080e7825 */ /* 0x001fe200078e020e */
[----:B------:R-:W2:Y:S03]  /*03b0*/  LDG.E R23, desc[UR4][R22.64] ;  /* 0x0000000416177981 */ /* 0x000ea6000c1e1900 */
[----:B------:R-:W-:-:S02]  /*03c0*/  IMAD.WIDE R26, R9, 0x4, R14 ;  /* 0x00000004091a7825 */ /* 0x000fc400078e020e */
[----:B------:R-:W3:Y:S02]  /*03d0*/  LDG.E R14, desc[UR4][R14.64] ;  /* 0x000000040e0e7981 */ /* 0x000ee4000c1e1900 */
[----:B------:R-:W-:Y:S02]  /*03e0*/  IMAD.WIDE R16, R21, 0x4, R16 ;  /* 0x0000000415107825 */ /* 0x000fe400078e0210 */
[----:B------:R-:W4:Y:S04]  /*03f0*/  LDG.E R22, desc[UR4][R28.64] ;  /* 0x000000041c167981 */ /* 0x000f28000c1e1900 */
[----:B------:R0:W3:Y:S04]  /*0400*/  LDG.E R15, desc[UR4][R26.64] ;  /* 0x000000041a0f7981 */ /* 0x0000e8000c1e1900 */
[----:B------:R-:W5:Y:S01]  /*0410*/  LDG.E R28, desc[UR4][R16.64] ;  /* 0x00000004101c7981 */ /* 0x000f62000c1e1900 */
[----:B0-----:R-:W-:-:S05]  /*0420*/  IMAD.WIDE R26, R9, 0x4, R26 ;  /* 0x00000004091a7825 */ /* 0x001fca00078e021a */
[----:B------:R-:W4:Y:S01]  /*0430*/  LDG.E R29, desc[UR4][R26.64] ;  /* 0x000000041a1d7981 */ /* 0x000f22000c1e1900 */
[----:B---3--:R-:W-:Y:S01]  /*0440*/  IADD3 R25, PT, PT, R15, R14, R25 ;  /* 0x0000000e0f197210 */ /* 0x008fe20007ffe019 */
[----:B------:R-:W-:-:S05]  /*0450*/  IMAD.WIDE R14, R9, 0x4, R26 ;  /* 0x00000004090e7825 */ /* 0x000fca00078e021a */
[----:B------:R0:W4:Y:S02]  /*0460*/  LDG.E R16, desc[UR4][R14.64] ;  /* 0x000000040e107981 */ /* 0x000124000c1e1900 */
[----:B0-----:R-:W-:-:S04]  /*0470*/  IMAD.WIDE R14, R9, 0x4, R14 ;  /* 0x00000004090e7825 */ /* 0x001fc800078e020e */
[----:B--2---:R-:W-:Y:S02]  /*0480*/  FADD R23, R4, R23 ;  /* 0x0000001704177221 */ /* 0x004fe40000000000 */
[----:B------:R-:W2:Y:S01]  /*0490*/  LDG.E R4, desc[UR4][R14.64] ;  /* 0x000000040e047981 */ /* 0x000ea2000c1e1900 */
[----:B----4-:R-:W-:Y:S01]  /*04a0*/  IADD3 R25, PT, PT, R16, R29, R25 ;  /* 0x0000001d10197210 */ /* 0x010fe20007ffe019 */
[----:B------:R-:W-:-:S05]  /*04b0*/  IMAD.WIDE R16, R9, 0x4, R14 ;  /* 0x0000000409107825 */ /* 0x000fca00078e020e */
[----:B------:R0:W2:Y:S01]  /*04c0*/  LDG.E R14, desc[UR4][R16.64] ;  /* 0x00000004100e7981 */ /* 0x0000a2000c1e1900 */
[----:B------:R-:W-:-:S05]  /*04d0*/  IMAD.WIDE R26, R9, 0x4, R16 ;  /* 0x00000004091a7825 */ /* 0x000fca00078e0210 */
[----:B------:R-:W3:Y:S01]  /*04e0*/  LDG.E R29, desc[UR4][R26.64] ;  /* 0x000000041a1d7981 */ /* 0x000ee2000c1e1900 */
[----:B0-----:R-:W-:-:S06]  /*04f0*/  IMAD.WIDE R16, R9, 0x4, R26 ;  /* 0x0000000409107825 */ /* 0x001fcc00078e021a */
[----:B------:R-:W3:Y:S01]  /*0500*/  LDG.E R16, desc[UR4][R16.64] ;  /* 0x0000000410107981 */ /* 0x000ee2000c1e1900 */
[----:B------:R-:W-:-:S04]  /*0510*/  IADD3 R24, PT, PT, R24, 0x8, RZ ;  /* 0x0000000818187810 */ /* 0x000fc80007ffe0ff */
[----:B------:R-:W-:Y:S01]  /*0520*/  ISETP.NE.AND P0, PT, R24, RZ, PT ;  /* 0x000000ff1800720c */ /* 0x000fe20003f05270 */
[----:B------:R-:W-:Y:S01]  /*0530*/  FADD R23, R23, R22 ;  /* 0x0000001617177221 */ /* 0x000fe20000000000 */
[C---:B------:R-:W-:Y:S01]  /*0540*/  LEA R6, R11.reuse, R6, 0x3 ;  /* 0x000000060b067211 */ /* 0x040fe200078e18ff */
[C---:B------:R-:W-:Y:S01]  /*0550*/  IMAD R10, R11.reuse, 0x8, R10 ;  /* 0x000000080b0a7824 */ /* 0x040fe200078e020a */
[C---:B------:R-:W-:Y:S01]  /*0560*/  LEA R12, R11.reuse, R12, 0x3 ;  /* 0x0000000c0b0c7211 */ /* 0x040fe200078e18ff */
[C---:B------:R-:W-:Y:S01]  /*0570*/  IMAD R18, R11.reuse, 0x8, R18 ;  /* 0x000000080b127824 */ /* 0x040fe200078e0212 */
[C---:B------:R-:W-:Y:S01]  /*0580*/  LEA R13, R11.reuse, R13, 0x3 ;  /* 0x0000000d0b0d7211 */ /* 0x040fe200078e18ff */
[C---:B------:R-:W-:Y:S01]  /*0590*/  IMAD R21, R11.reuse, 0x8, R21 ;  /* 0x000000080b157824 */ /* 0x040fe200078e0215 */
[C---:B------:R-:W-:Y:S02]  /*05a0*/  LEA R19, R11.reuse, R19, 0x3 ;  /* 0x000000130b137211 */ /* 0x040fe400078e18ff */
[----:B------:R-:W-:-:S02]  /*05b0*/  LEA R20, R11, R20, 0x3 ;  /* 0x000000140b147211 */ /* 0x000fc400078e18ff */
[----:B------:R-:W-:Y:S02]  /*05c0*/  LEA R8, R9, R8, 0x3 ;  /* 0x0000000809087211 */ /* 0x000fe400078e18ff */
[----:B--2---:R-:W-:Y:S01]  /*05d0*/  IADD3 R22, PT, PT, R14, R4, R25 ;  /* 0x000000040e167210 */ /* 0x004fe20007ffe019 */
[----:B-----5:R-:W-:-:S03]  /*05e0*/  FADD R4, R23, R28 ;  /* 0x0000001c17047221 */ /* 0x020fc60000000000 */
[----:B---3--:R-:W-:Y:S01]  /*05f0*/  IADD3 R25, PT, PT, R16, R29, R22 ;  /* 0x0000001d10197210 */ /* 0x008fe20007ffe016 */
[----:B------:R-:W-:Y:S06]  /*0600*/  @P0 BRA `(.L_x_2) ;  /* 0xfffffffc00180947 */ /* 0x000fec000383ffff */
.L_x_1:
[----:B------:R-:W-:Y:S05]  /*0610*/  @!P1 BRA `(.L_x_3) ;  /* 0x00000004002c9947 */ /* 0x000fea0003800000 */
[----:B------:R-:W-:Y:S02]  /*0620*/  ISETP.GE.U32.AND P0, PT, R5, 0x4, PT ;  /* 0x000000040500780c */ /* 0x000fe40003f06070 */
[----:B------:R-:W-:-:S04]  /*0630*/  LOP3.LUT R6, R0, 0x3, RZ, 0xc0, !PT ;  /* 0x0000000300067812 */ /* 0x000fc800078ec0ff */
[----:B------:R-:W-:-:S07]  /*0640*/  ISETP.NE.AND P1, PT, R6, RZ, PT ;  /* 0x000000ff0600720c */ /* 0x000fce0003f25270 */
[----:B------:R-:W-:Y:S06]  /*0650*/  @!P0 BRA `(.L_x_4) ;  /* 0x00000000008c8947 */ /* 0x000fec0003800000 */
[----:B------:R-:W0:Y:S01]  /*0660*/  LDC R21, c[0x0][0x388] ;  /* 0x0000e200ff157b82 */ /* 0x000e220000000800 */
[----:B------:R-:W1:Y:S07]  /*0670*/  LDCU UR6, c[0x0][0x384] ;  /* 0x00007080ff0677ac */ /* 0x000e6e0008000800 */
[----:B------:R-:W2:Y:S08]  /*0680*/  LDC.64 R14, c[0x0][0x3a0] ;  /* 0x0000e800ff0e7b82 */ /* 0x000eb00000000a00 */
[----:B------:R-:W3:Y:S01]  /*0690*/  LDC.64 R10, c[0x0][0x398] ;  /* 0x0000e600ff0a7b82 */ /* 0x000ee20000000a00 */
[----:B0-----:R-:W-:-:S04]  /*06a0*/  IMAD R8, R7, R21, R2 ;  /* 0x0000001507087224 */ /* 0x001fc800078e0202 */
[C---:B-1----:R-:W-:Y:S01]  /*06b0*/  IMAD R23, R8.reuse, UR6, R3 ;  /* 0x0000000608177c24 */ /* 0x042fe2000f8e0203 */
[C---:B------:R-:W-:Y:S01]  /*06c0*/  IADD3 R12, PT, PT, R8.reuse, R21, RZ ;  /* 0x00000015080c7210 */ /* 0x040fe20007ffe0ff */
[----:B--2---:R-:W-:-:S04]  /*06d0*/  IMAD.WIDE R14, R8, 0x4, R14 ;  /* 0x00000004080e7825 */ /* 0x004fc800078e020e */
[C---:B------:R-:W-:Y:S02]  /*06e0*/  IMAD R19, R12.reuse, UR6, R3 ;  /* 0x000000060c137c24 */ /* 0x040fe4000f8e0203 */
[----:B------:R-:W-:Y:S02]  /*06f0*/  IMAD.IADD R12, R12, 0x1, R21 ;  /* 0x000000010c0c7824 */ /* 0x000fe400078e0215 */
[----:B------:R-:W-:Y:S02]  /*0700*/  IMAD.WIDE R8, R21, 0x4, R14 ;  /* 0x0000000415087825 */ /* 0x000fe400078e020e */
[----:B------:R-:W2:Y:S01]  /*0710*/  LDG.E R14, desc[UR4][R14.64] ;  /* 0x000000040e0e7981 */ /* 0x000ea2000c1e1900 */
[----:B------:R-:W-:Y:S01]  /*0720*/  IADD3 R16, PT, PT, R12, R21, RZ ;  /* 0x000000150c107210 */ /* 0x000fe20007ffe0ff */
[----:B---3--:R-:W-:-:S04]  /*0730*/  IMAD.WIDE R22, R23, 0x4, R10 ;  /* 0x0000000417167825 */ /* 0x008fc800078e020a */
[----:B------:R-:W-:Y:S02]  /*0740*/  IMAD.WIDE R18, R19, 0x4, R10 ;  /* 0x0000000413127825 */ /* 0x000fe400078e020a */
[----:B------:R-:W3:Y:S02]  /*0750*/  LDG.E R23, desc[UR4][R22.64] ;  /* 0x0000000416177981 */ /* 0x000ee4000c1e1900 */
[----:B------:R-:W-:Y:S02]  /*0760*/  IMAD R17, R12, UR6, R3 ;  /* 0x000000060c117c24 */ /* 0x000fe4000f8e0203 */
[----:B------:R-:W-:Y:S01]  /*0770*/  IMAD.WIDE R12, R21, 0x4, R8 ;  /* 0x00000004150c7825 */ /* 0x000fe200078e0208 */
[----:B------:R-:W4:Y:S03]  /*0780*/  LDG.E R18, desc[UR4][R18.64] ;  /* 0x0000000412127981 */ /* 0x000f26000c1e1900 */
[----:B------:R-:W-:Y:S01]  /*0790*/  IMAD R5, R16, UR6, R3 ;  /* 0x0000000610057c24 */ /* 0x000fe2000f8e0203 */
[----:B------:R-:W2:Y:S01]  /*07a0*/  LDG.E R8, desc[UR4][R8.64] ;  /* 0x0000000408087981 */ /* 0x000ea2000c1e1900 */
[----:B------:R-:W-:-:S04]  /*07b0*/  IMAD.WIDE R16, R17, 0x4, R10 ;  /* 0x0000000411107825 */ /* 0x000fc800078e020a */
[----:B------:R-:W-:Y:S02]  /*07c0*/  IMAD.WIDE R20, R21, 0x4, R12 ;  /* 0x0000000415147825 */ /* 0x000fe400078e020c */
[----:B------:R-:W5:Y:S02]  /*07d0*/  LDG.E R17, desc[UR4][R16.64] ;  /* 0x0000000410117981 */ /* 0x000f64000c1e1900 */
[----:B------:R-:W-:Y:S02]  /*07e0*/  IMAD.WIDE R10, R5, 0x4, R10 ;  /* 0x00000004050a7825 */ /* 0x000fe400078e020a */
[----:B------:R-:W5:Y:S04]  /*07f0*/  LDG.E R12, desc[UR4][R12.64] ;  /* 0x000000040c0c7981 */ /* 0x000f68000c1e1900 */
[----:B------:R-:W5:Y:S04]  /*0800*/  LDG.E R20, desc[UR4][R20.64] ;  /* 0x0000000414147981 */ /* 0x000f68000c1e1900 */
[----:B------:R-:W5:Y:S01]  /*0810*/  LDG.E R11, desc[UR4][R10.64] ;  /* 0x000000040a0b7981 */ /* 0x000f62000c1e1900 */
[----:B------:R-:W-:Y:S01]  /*0820*/  IADD3 R7, PT, PT, R7, 0x4, RZ ;  /* 0x0000000407077810 */ /* 0x000fe20007ffe0ff */
[----:B---3--:R-:W-:-:S04]  /*0830*/  FADD R23, R4, R23 ;  /* 0x0000001704177221 */ /* 0x008fc80000000000 */
[----:B----4-:R-:W-:Y:S01]  /*0840*/  FADD R18, R23, R18 ;  /* 0x0000001217127221 */ /* 0x010fe20000000000 */
[----:B--2---:R-:W-:-:S03]  /*0850*/  IADD3 R25, PT, PT, R8, R14, R25 ;  /* 0x0000000e08197210 */ /* 0x004fc60007ffe019 */
[----:B-----5:R-:W-:Y:S01]  /*0860*/  FADD R18, R18, R17 ;  /* 0x0000001112127221 */ /* 0x020fe20000000000 */
[----:B------:R-:W-:-:S03]  /*0870*/  IADD3 R25, PT, PT, R20, R12, R25 ;  /* 0x0000000c14197210 */ /* 0x000fc60007ffe019 */
[----:B------:R-:W-:-:S07]  /*0880*/  FADD R4, R18, R11 ;  /* 0x0000000b12047221 */ /* 0x000fce0000000000 */
.L_x_4:
[----:B------:R-:W-:Y:S05]  /*0890*/  @!P1 BRA `(.L_x_3) ;  /* 0x00000000008c9947 */ /* 0x000fea0003800000 */
[----:B------:R-:W-:Y:S02]  /*08a0*/  ISETP.NE.AND P0, PT, R6, 0x1, PT ;  /* 0x000000010600780c */ /* 0x000fe40003f05270 */
[----:B------:R-:W-:-:S04]  /*08b0*/  LOP3.LUT R0, R0, 0x1, RZ, 0xc0, !PT ;  /* 0x0000000100007812 */ /* 0x000fc800078ec0ff */
[----:B------:R-:W-:-:S07]  /*08c0*/  ISETP.NE.U32.AND P1, PT, R0, 0x1, PT ;  /* 0x000000010000780c */ /* 0x000fce0003f25070 */
[----:B------:R-:W0:Y:S08]  /*08d0*/  @P0 LDC R19, c[0x0][0x388] ;  /* 0x0000e200ff130b82 */ /* 0x000e300000000800 */
[----:B------:R-:W1:Y:S08]  /*08e0*/  @P0 LDC R18, c[0x0][0x384] ;  /* 0x0000e100ff120b82 */ /* 0x000e700000000800 */
[----:B------:R-:W2:Y:S08]  /*08f0*/  @P0 LDC.64 R14, c[0x0][0x3a0] ;  /* 0x0000e800ff0e0b82 */ /* 0x000eb00000000a00 */
[----:B------:R-:W3:Y:S01]  /*0900*/  @P0 LDC.64 R12, c[0x0][0x398] ;  /* 0x0000e600ff0c0b82 */ /* 0x000ee20000000a00 */
[----:B0-----:R-:W-:-:S02]  /*0910*/  @P0 IMAD R6, R7, R19, R2 ;  /* 0x0000001307060224 */ /* 0x001fc400078e0202 */
[----:B------:R-:W-:-:S05]  /*0920*/  @P0 VIADD R7, R7, 0x2 ;  /* 0x0000000207070836 */ /* 0x000fca0000000000 */
[----:B------:R-:W0:Y:S01]  /*0930*/  @!P1 LDC R5, c[0x0][0x388] ;  /* 0x0000e200ff059b82 */ /* 0x000e220000000800 */
[----:B-1----:R-:W-:-:S07]  /*0940*/  @P0 IMAD R17, R6, R18, R3 ;  /* 0x0000001206110224 */ /* 0x002fce00078e0203 */
[----:B------:R-:W1:Y:S01]  /*0950*/  @!P1 LDC R0, c[0x0][0x384] ;  /* 0x0000e100ff009b82 */ /* 0x000e620000000800 */
[C---:B--2---:R-:W-:Y:S01]  /*0960*/  @P0 IMAD.WIDE R14, R6.reuse, 0x4, R14 ;  /* 0x00000004060e0825 */ /* 0x044fe200078e020e */
[----:B------:R-:W-:-:S05]  /*0970*/  @P0 IADD3 R6, PT, PT, R6, R19, RZ ;  /* 0x0000001306060210 */ /* 0x000fca0007ffe0ff */
[----:B------:R-:W-:Y:S01]  /*0980*/  @P0 IMAD R21, R6, R18, R3 ;  /* 0x0000001206150224 */ /* 0x000fe200078e0203 */
[----:B------:R-:W2:Y:S01]  /*0990*/  @!P1 LDC.64 R8, c[0x0][0x3a0] ;  /* 0x0000e800ff089b82 */ /* 0x000ea20000000a00 */
[----:B---3--:R-:W-:-:S07]  /*09a0*/  @P0 IMAD.WIDE R16, R17, 0x4, R12 ;  /* 0x0000000411100825 */ /* 0x008fce00078e020c */
[----:B------:R-:W3:Y:S01]  /*09b0*/  @!P1 LDC.64 R10, c[0x0][0x398] ;  /* 0x0000e600ff0a9b82 */ /* 0x000ee20000000a00 */
[----:B0-----:R-:W-:Y:S01]  /*09c0*/  @!P1 IMAD R5, R7, R5, R2 ;  /* 0x0000000507059224 */ /* 0x001fe200078e0202 */
[----:B------:R-:W4:Y:S01]  /*09d0*/  @P0 LDG.E R17, desc[UR4][R16.64] ;  /* 0x0000000410110981 */ /* 0x000f22000c1e1900 */
[----:B------:R-:W-:-:S03]  /*09e0*/  @P0 IMAD.WIDE R6, R19, 0x4, R14 ;  /* 0x0000000413060825 */ /* 0x000fc600078e020e */
[----:B------:R-:W5:Y:S01]  /*09f0*/  @P0 LDG.E R14, desc[UR4][R14.64] ;  /* 0x000000040e0e0981 */ /* 0x000f62000c1e1900 */
[----:B------:R-:W-:-:S03]  /*0a00*/  @P0 IMAD.WIDE R12, R21, 0x4, R12 ;  /* 0x00000004150c0825 */ /* 0x000fc600078e020c */
[----:B------:R-:W5:Y:S01]  /*0a10*/  @P0 LDG.E R6, desc[UR4][R6.64] ;  /* 0x0000000406060981 */ /* 0x000f62000c1e1900 */
[----:B-1----:R-:W-:-:S03]  /*0a20*/  @!P1 IMAD R19, R5, R0, R3 ;  /* 0x0000000005139224 */ /* 0x002fc600078e0203 */
[----:B------:R-:W5:Y:S01]  /*0a30*/  @P0 LDG.E R13, desc[UR4][R12.64] ;  /* 0x000000040c0d0981 */ /* 0x000f62000c1e1900 */
[----:B--2---:R-:W-:-:S06]  /*0a40*/  @!P1 IMAD.WIDE R8, R5, 0x4, R8 ;  /* 0x0000000405089825 */ /* 0x004fcc00078e0208 */
[----:B------:R-:W2:Y:S01]  /*0a50*/  @!P1 LDG.E R8, desc[UR4][R8.64] ;  /* 0x0000000408089981 */ /* 0x000ea2000c1e1900 */
[----:B---3--:R-:W-:-:S06]  /*0a60*/  @!P1 IMAD.WIDE R10, R19, 0x4, R10 ;  /* 0x00000004130a9825 */ /* 0x008fcc00078e020a */
[----:B------:R-:W3:Y:S01]  /*0a70*/  @!P1 LDG.E R11, desc[UR4][R10.64] ;  /* 0x000000040a0b9981 */ /* 0x000ee2000c1e1900 */
[----:B----4-:R-:W-:Y:S01]  /*0a80*/  @P0 FADD R0, R4, R17 ;  /* 0x0000001104000221 */ /* 0x010fe20000000000 */
[----:B-----5:R-:W-:-:S03]  /*0a90*/  @P0 IADD3 R25, PT, PT, R6, R14, R25 ;  /* 0x0000000e06190210 */ /* 0x020fc60007ffe019 */
[----:B------:R-:W-:Y:S01]  /*0aa0*/  @P0 FADD R4, R0, R13 ;  /* 0x0000000d00040221 */ /* 0x000fe20000000000 */
[----:B--2---:R-:W-:-:S03]  /*0ab0*/  @!P1 IADD3 R25, PT, PT, R25, R8, RZ ;  /* 0x0000000819199210 */ /* 0x004fc60007ffe0ff */
[----:B---3--:R-:W-:-:S07]  /*0ac0*/  @!P1 FADD R4, R4, R11 ;  /* 0x0000000b04049221 */ /* 0x008fce0000000000 */
.L_x_3:
[----:B------:R-:W-:-:S07]  /*0ad0*/  I2FP.F32.S32 R25, R25 ;  /* 0x0000001900197245 */ /* 0x000fce0000201400 */
.L_x_0:
[----:B------:R-:W0:Y:S01]  /*0ae0*/  MUFU.RCP R0, R25 ;  /* 0x0000001900007308 */ /* 0x000e220000001000 */
[----:B------:R-:W-:Y:S07]  /*0af0*/  BSSY.RECONVERGENT B0, `(.L_x_5) ;  /* 0x000000c000007945 */ /* 0x000fee0003800200 */
[----:B------:R-:W1:Y:S01]  /*0b00*/  FCHK P0, R4, R25 ;  /* 0x0000001904007302 */ /* 0x000e620000000000 */
[----:B0-----:R-:W-:-:S04]  /*0b10*/  FFMA R5, R0, -R25, 1 ;  /* 0x3f80000000057423 */ /* 0x001fc80000000819 */
[----:B------:R-:W-:-:S04]  /*0b20*/  FFMA R5, R0, R5, R0 ;  /* 0x0000000500057223 */ /* 0x000fc80000000000 */
[----:B------:R-:W-:-:S04]  /*0b30*/  FFMA R7, R5, R4, RZ ;  /* 0x0000000405077223 */ /* 0x000fc800000000ff */
[----:B------:R-:W-:-:S04]  /*0b40*/  FFMA R0, R7, -R25, R4 ;  /* 0x8000001907007223 */ /* 0x000fc80000000004 */
[----:B------:R-:W-:Y:S01]  /*0b50*/  FFMA R7, R5, R0, R7 ;  /* 0x0000000005077223 */ /* 0x000fe20000000007 */
[----:B-1----:R-:W-:Y:S06]  /*0b60*/  @!P0 BRA `(.L_x_6) ;  /* 0x0000000000108947 */ /* 0x002fec0003800000 */
[----:B------:R-:W-:Y:S02]  /*0b70*/  MOV R5, R25 ;  /* 0x0000001900057202 */ /* 0x000fe40000000f00 */
[----:B------:R-:W-:-:S07]  /*0b80*/  MOV R6, 0xba0 ;  /* 0x00000ba000067802 */ /* 0x000fce0000000f00 */
[----:B------:R-:W-:Y:S05]  /*0b90*/  CALL.REL.NOINC `($__internal_0_$__cuda_sm3x_div_rn_noftz_f32_slowpath) ;  /* 0x0000000000207944 */ /* 0x000fea0003c00000 */
[----:B------:R-:W-:-:S07]  /*0ba0*/  MOV R7, R0 ;  /* 0x0000000000077202 */ /* 0x000fce0000000f00 */
.L_x_6:
[----:B------:R-:W-:Y:S05]  /*0bb0*/  BSYNC.RECONVERGENT B0 ;  /* 0x0000000000007941 */ /* 0x000fea0003800200 */
.L_x_5:
[----:B------:R-:W0:Y:S01]  /*0bc0*/  LDC.64 R4, c[0x0][0x3a8] ;  /* 0x0000ea00ff047b82 */ /* 0x000e220000000a00 */
[----:B------:R-:W1:Y:S02]  /*0bd0*/  LDCU UR6, c[0x0][0x384] ;  /* 0x00007080ff0677ac */ /* 0x000e640008000800 */
[----:B-1----:R-:W-:-:S04]  /*0be0*/  IMAD R3, R2, UR6, R3 ;  /* 0x0000000602037c24 */ /* 0x002fc8000f8e0203 */
[----:B0-----:R-:W-:-:S05]  /*0bf0*/  IMAD.WIDE R2, R3, 0x4, R4 ;  /* 0x0000000403027825 */ /* 0x001fca00078e0204 */
[----:B------:R-:W-:Y:S01]  /*0c00*/  STG.E desc[UR4][R2.64], R7 ;  /* 0x0000000702007986 */ /* 0x000fe2000c101904 */
[----:B------:R-:W-:Y:S05]  /*0c10*/  EXIT ;  /* 0x000000000000794d */ /* 0x000fea0003800000 */
        .weak           $__internal_0_$__cuda_sm3x_div_rn_noftz_f32_slowpath
        .type           $__internal_0_$__cuda_sm3x_div_rn_noftz_f32_slowpath,@function
        .size           $__internal_0_$__cuda_sm3x_div_rn_noftz_f32_slowpath,(.L_x_19 - $__internal_0_$__cuda_sm3x_div_rn_noftz_f32_slowpath)
$__internal_0_$__cuda_sm3x_div_rn_noftz_f32_slowpath:
[----:B------:R-:W-:Y:S01]  /*0c20*/  SHF.R.U32.HI R7, RZ, 0x17, R5 ;  /* 0x00000017ff077819 */ /* 0x000fe20000011605 */
[----:B------:R-:W-:Y:S01]  /*0c30*/  BSSY.RECONVERGENT B1, `(.L_x_7) ;  /* 0x0000062000017945 */ /* 0x000fe20003800200 */
[----:B------:R-:W-:Y:S02]  /*0c40*/  SHF.R.U32.HI R0, RZ, 0x17, R4 ;  /* 0x00000017ff007819 */ /* 0x000fe40000011604 */
[----:B------:R-:W-:Y:S02]  /*0c50*/  LOP3.LUT R12, R7, 0xff, RZ, 0xc0, !PT ;  /* 0x000000ff070c7812 */ /* 0x000fe400078ec0ff */
[----:B------:R-:W-:-:S03]  /*0c60*/  LOP3.LUT R10, R0, 0xff, RZ, 0xc0, !PT ;  /* 0x000000ff000a7812 */ /* 0x000fc600078ec0ff */
[----:B------:R-:W-:Y:S01]  /*0c70*/  VIADD R8, R12, 0xffffffff ;  /* 0xffffffff0c087836 */ /* 0x000fe20000000000 */
[----:B------:R-:W-:-:S04]  /*0c80*/  IADD3 R0, PT, PT, R10, -0x1, RZ ;  /* 0xffffffff0a007810 */ /* 0x000fc80007ffe0ff */
[----:B------:R-:W-:-:S04]  /*0c90*/  ISETP.GT.U32.AND P0, PT, R8, 0xfd, PT ;  /* 0x000000fd0800780c */ /* 0x000fc80003f04070 */
[----:B------:R-:W-:-:S13]  /*0ca0*/  ISETP.GT.U32.OR P0, PT, R0, 0xfd, P0 ;  /* 0x000000fd0000780c */ /* 0x000fda0000704470 */
[----:B------:R-:W-:Y:S01]  /*0cb0*/  @!P0 MOV R7, RZ ;  /* 0x000000ff00078202 */ /* 0x000fe20000000f00 */
[----:B------:R-:W-:Y:S06]  /*0cc0*/  @!P0 BRA `(.L_x_8) ;  /* 0x00000000005c8947 */ /* 0x000fec0003800000 */
[----:B------:R-:W-:Y:S02]  /*0cd0*/  FSETP.GTU.FTZ.AND P0, PT, |R4|, +INF , PT ;  /* 0x7f8000000400780b */ /* 0x000fe40003f1c200 */
[----:B------:R-:W-:-:S04]  /*0ce0*/  FSETP.GTU.FTZ.AND P1, PT, |R5|, +INF , PT ;  /* 0x7f8000000500780b */ /* 0x000fc80003f3c200 */
[----:B------:R-:W-:-:S13]  /*0cf0*/  PLOP3.LUT P0, PT, P0, P1, PT, 0xf8, 0x8f ;  /* 0x00000000008f781c */ /* 0x000fda0000703f70 */
[----:B------:R-:W-:Y:S05]  /*0d00*/  @P0 BRA `(.L_x_9) ;  /* 0x00000004004c0947 */ /* 0x000fea0003800000 */
[----:B------:R-:W-:-:S13]  /*0d10*/  LOP3.LUT P0, RZ, R5, 0x7fffffff, R4, 0xc8, !PT ;  /* 0x7fffffff05ff7812 */ /* 0x000fda000780c804 */
[----:B------:R-:W-:Y:S05]  /*0d20*/  @!P0 BRA `(.L_x_10) ;  /* 0x00000004003c8947 */ /* 0x000fea0003800000 */
[C---:B------:R-:W-:Y:S02]  /*0d30*/  FSETP.NEU.FTZ.AND P2, PT, |R4|.reuse, +INF , PT ;  /* 0x7f8000000400780b */ /* 0x040fe40003f5d200 */
[----:B------:R-:W-:Y:S02]  /*0d40*/  FSETP.NEU.FTZ.AND P1, PT, |R5|, +INF , PT ;  /* 0x7f8000000500780b */ /* 0x000fe40003f3d200 */
[----:B------:R-:W-:-:S11]  /*0d50*/  FSETP.NEU.FTZ.AND P0, PT, |R4|, +INF , PT ;  /* 0x7f8000000400780b */ /* 0x000fd60003f1d200 */
[----:B------:R-:W-:Y:S05]  /*0d60*/  @!P1 BRA !P2, `(.L_x_10) ;  /* 0x00000004002c9947 */ /* 0x000fea0005000000 */
[----:B------:R-:W-:-:S04]  /*0d70*/  LOP3.LUT P2, RZ, R4, 0x7fffffff, RZ, 0xc0, !PT ;  /* 0x7fffffff04ff7812 */ /* 0x000fc8000784c0ff */
[----:B------:R-:W-:-:S13]  /*0d80*/  PLOP3.LUT P1, PT, P1, P2, PT, 0x2f, 0xf2 ;  /* 0x0000000000f2781c */ /* 0x000fda0000f24577 */
[----:B------:R-:W-:Y:S05]  /*0d90*/  @P1 BRA `(.L_x_11) ;  /* 0x0000000400181947 */ /* 0x000fea0003800000 */
[----:B------:R-:W-:-:S04]  /*0da0*/  LOP3.LUT P1, RZ, R5, 0x7fffffff, RZ, 0xc0, !PT ;  /* 0x7fffffff05ff7812 */ /* 0x000fc8000782c0ff */
[----:B------:R-:W-:-:S13]  /*0db0*/  PLOP3.LUT P0, PT, P0, P1, PT, 0x2f, 0xf2 ;  /* 0x0000000000f2781c */ /* 0x000fda0000702577 */
[----:B------:R-:W-:Y:S05]  /*0dc0*/  @P0 BRA `(.L_x_12) ;  /* 0x0000000400000947 */ /* 0x000fea0003800000 */
[----:B------:R-:W-:Y:S02]  /*0dd0*/  ISETP.GE.AND P0, PT, R0, RZ, PT ;  /* 0x000000ff0000720c */ /* 0x000fe40003f06270 */
[----:B------:R-:W-:-:S11]  /*0de0*/  ISETP.GE.AND P1, PT, R8, RZ, PT ;  /* 0x000000ff0800720c */ /* 0x000fd60003f26270 */
[----:B------:R-:W-:Y:S01]  /*0df0*/  @P0 MOV R7, RZ ;  /* 0x000000ff00070202 */ /* 0x000fe20000000f00 */
[----:B------:R-:W-:Y:S02]  /*0e00*/  @!P0 IMAD.MOV.U32 R7, RZ, RZ, -0x40 ;  /* 0xffffffc0ff078424 */ /* 0x000fe400078e00ff */
[----:B------:R-:W-:Y:S01]  /*0e10*/  @!P0 FFMA R4, R4, 1.84467440737095516160e+19, RZ ;  /* 0x5f80000004048823 */ /* 0x000fe200000000ff */
[----:B------:R-:W-:Y:S02]  /*0e20*/  @!P1 FFMA R5, R5, 1.84467440737095516160e+19, RZ ;  /* 0x5f80000005059823 */ /* 0x000fe400000000ff */
[----:B------:R-:W-:-:S07]  /*0e30*/  @!P1 IADD3 R7, PT, PT, R7, 0x40, RZ ;  /* 0x0000004007079810 */ /* 0x000fce0007ffe0ff */
.L_x_8:
[----:B------:R-:W-:Y:S01]  /*0e40*/  LEA R0, R12, 0xc0800000, 0x17 ;  /* 0xc08000000c007811 */ /* 0x000fe200078eb8ff */
[----:B------:R-:W-:Y:S03]  /*0e50*/  BSSY.RECONVERGENT B2, `(.L_x_13) ;  /* 0x0000036000027945 */ /* 0x000fe60003800200 */
[----:B------:R-:W-:Y:S02]  /*0e60*/  IADD3 R8, PT, PT, -R0, R5, RZ ;  /* 0x0000000500087210 */ /* 0x000fe40007ffe1ff */
[----:B------:R-:W-:Y:S02]  /*0e70*/  IADD3 R5, PT, PT, R10, -0x7f, RZ ;  /* 0xffffff810a057810 */ /* 0x000fe40007ffe0ff */
[----:B------:R0:W1:Y:S01]  /*0e80*/  MUFU.RCP R9, R8 ;  /* 0x0000000800097308 */ /* 0x0000620000001000 */
[----:B------:R-:W-:Y:S02]  /*0e90*/  FADD.FTZ R11, -R8, -RZ ;  /* 0x800000ff080b7221 */ /* 0x000fe40000010100 */
[C---:B------:R-:W-:Y:S01]  /*0ea0*/  IMAD R0, R5.reuse, -0x800000, R4 ;  /* 0xff80000005007824 */ /* 0x040fe200078e0204 */
[----:B0-----:R-:W-:-:S05]  /*0eb0*/  IADD3 R8, PT, PT, R5, 0x7f, -R12 ;  /* 0x0000007f05087810 */ /* 0x001fca0007ffe80c */
[----:B------:R-:W-:Y:S02]  /*0ec0*/  IMAD.IADD R7, R8, 0x1, R7 ;  /* 0x0000000108077824 */ /* 0x000fe400078e0207 */
[----:B-1----:R-:W-:-:S04]  /*0ed0*/  FFMA R10, R9, R11, 1 ;  /* 0x3f800000090a7423 */ /* 0x002fc8000000000b */
[----:B------:R-:W-:-:S04]  /*0ee0*/  FFMA R13, R9, R10, R9 ;  /* 0x0000000a090d7223 */ /* 0x000fc80000000009 */
[----:B------:R-:W-:-:S04]  /*0ef0*/  FFMA R4, R0, R13, RZ ;  /* 0x0000000d00047223 */ /* 0x000fc800000000ff */
[----:B------:R-:W-:-:S04]  /*0f00*/  FFMA R9, R11, R4, R0 ;  /* 0x000000040b097223 */ /* 0x000fc80000000000 */
[----:B------:R-:W-:-:S04]  /*0f10*/  FFMA R10, R13, R9, R4 ;  /* 0x000000090d0a7223 */ /* 0x000fc80000000004 */
[----:B------:R-:W-:-:S04]  /*0f20*/  FFMA R11, R11, R10, R0 ;  /* 0x0000000a0b0b7223 */ /* 0x000fc80000000000 */
[----:B------:R-:W-:-:S05]  /*0f30*/  FFMA R0, R13, R11, R10 ;  /* 0x0000000b0d007223 */ /* 0x000fca000000000a */
[----:B------:R-:W-:-:S04]  /*0f40*/  SHF.R.U32.HI R4, RZ, 0x17, R0 ;  /* 0x00000017ff047819 */ /* 0x000fc80000011600 */
[----:B------:R-:W-:-:S04]  /*0f50*/  LOP3.LUT R4, R4, 0xff, RZ, 0xc0, !PT ;  /* 0x000000ff04047812 */ /* 0x000fc800078ec0ff */
[----:B------:R-:W-:-:S04]  /*0f60*/  IADD3 R9, PT, PT, R4, R7, RZ ;  /* 0x0000000704097210 */ /* 0x000fc80007ffe0ff */
[----:B------:R-:W-:-:S04]  /*0f70*/  IADD3 R4, PT, PT, R9, -0x1, RZ ;  /* 0xffffffff09047810 */ /* 0x000fc80007ffe0ff */
[----:B------:R-:W-:-:S13]  /*0f80*/  ISETP.GE.U32.AND P0, PT, R4, 0xfe, PT ;  /* 0x000000fe0400780c */ /* 0x000fda0003f06070 */
[----:B------:R-:W-:Y:S05]  /*0f90*/  @!P0 BRA `(.L_x_14) ;  /* 0x0000000000808947 */ /* 0x000fea0003800000 */
[----:B------:R-:W-:-:S13]  /*0fa0*/  ISETP.GT.AND P0, PT, R9, 0xfe, PT ;  /* 0x000000fe0900780c */ /* 0x000fda0003f04270 */
[----:B------:R-:W-:Y:S05]  /*0fb0*/  @P0 BRA `(.L_x_15) ;  /* 0x00000000006c0947 */ /* 0x000fea0003800000 */
[----:B------:R-:W-:-:S13]  /*0fc0*/  ISETP.GE.AND P0, PT, R9, 0x1, PT ;  /* 0x000000010900780c */ /* 0x000fda0003f06270 */
[----:B------:R-:W-:Y:S05]  /*0fd0*/  @P0 BRA `(.L_x_16) ;  /* 0x0000000000740947 */ /* 0x000fea0003800000 */
[----:B------:R-:W-:Y:S02]  /*0fe0*/  ISETP.GE.AND P0, PT, R9, -0x18, PT ;  /* 0xffffffe80900780c */ /* 0x000fe40003f06270 */
[----:B------:R-:W-:-:S11]  /*0ff0*/  LOP3.LUT R0, R0, 0x80000000, RZ, 0xc0, !PT ;  /* 0x8000000000007812 */ /* 0x000fd600078ec0ff */
[----:B------:R-:W-:Y:S05]  /*1000*/  @!P0 BRA `(.L_x_16) ;  /* 0x0000000000688947 */ /* 0x000fea0003800000 */
[-CC-:B------:R-:W-:Y:S01]  /*1010*/  FFMA.RZ R4, R13, R11.reuse, R10.reuse ;  /* 0x0000000b0d047223 */ /* 0x180fe2000000c00a */
[----:B------:R-:W-:Y:S01]  /*1020*/  IADD3 R8, PT, PT, R9, 0x20, RZ ;  /* 0x0000002009087810 */ /* 0x000fe20007ffe0ff */
[-CC-:B------:R-:W-:Y:S01]  /*1030*/  FFMA.RM R5, R13, R11.reuse, R10.reuse ;  /* 0x0000000b0d057223 */ /* 0x180fe2000000400a */
[----:B------:R-:W-:Y:S02]  /*1040*/  ISETP.NE.AND P2, PT, R9, RZ, PT ;  /* 0x000000ff0900720c */ /* 0x000fe40003f45270 */
[----:B------:R-:W-:Y:S01]  /*1050*/  LOP3.LUT R7, R4, 0x7fffff, RZ, 0xc0, !PT ;  /* 0x007fffff04077812 */ /* 0x000fe200078ec0ff */
[----:B------:R-:W-:Y:S01]  /*1060*/  FFMA.RP R4, R13, R11, R10 ;  /* 0x0000000b0d047223 */ /* 0x000fe2000000800a */
[----:B------:R-:W-:Y:S01]  /*1070*/  ISETP.NE.AND P1, PT, R9, RZ, PT ;  /* 0x000000ff0900720c */ /* 0x000fe20003f25270 */
[----:B------:R-:W-:Y:S01]  /*1080*/  IMAD.MOV R9, RZ, RZ, -R9 ;  /* 0x000000ffff097224 */ /* 0x000fe200078e0a09 */
[----:B------:R-:W-:Y:S02]  /*1090*/  LOP3.LUT R7, R7, 0x800000, RZ, 0xfc, !PT ;  /* 0x0080000007077812 */ /* 0x000fe400078efcff */
[----:B------:R-:W-:-:S02]  /*10a0*/  FSETP.NEU.FTZ.AND P0, PT, R4, R5, PT ;  /* 0x000000050400720b */ /* 0x000fc40003f1d000 */
[----:B------:R-:W-:Y:S02]  /*10b0*/  SHF.L.U32 R8, R7, R8, RZ ;  /* 0x0000000807087219 */ /* 0x000fe400000006ff */
[----:B------:R-:W-:Y:S02]  /*10c0*/  SEL R4, R9, RZ, P2 ;  /* 0x000000ff09047207 */ /* 0x000fe40001000000 */
[----:B------:R-:W-:Y:S02]  /*10d0*/  ISETP.NE.AND P1, PT, R8, RZ, P1 ;  /* 0x000000ff0800720c */ /* 0x000fe40000f25270 */
[----:B------:R-:W-:Y:S02]  /*10e0*/  SHF.R.U32.HI R4, RZ, R4, R7 ;  /* 0x00000004ff047219 */ /* 0x000fe40000011607 */
[----:B------:R-:W-:Y:S02]  /*10f0*/  PLOP3.LUT P0, PT, P0, P1, PT, 0xf8, 0x8f ;  /* 0x00000000008f781c */ /* 0x000fe40000703f70 */
[----:B------:R-:W-:-:S02]  /*1100*/  SHF.R.U32.HI R8, RZ, 0x1, R4 ;  /* 0x00000001ff087819 */ /* 0x000fc40000011604 */
[----:B------:R-:W-:-:S04]  /*1110*/  SEL R5, RZ, 0x1, !P0 ;  /* 0x00000001ff057807 */ /* 0x000fc80004000000 */
[----:B------:R-:W-:-:S04]  /*1120*/  LOP3.LUT R5, R5, 0x1, R8, 0xf8, !PT ;  /* 0x0000000105057812 */ /* 0x000fc800078ef808 */
[----:B------:R-:W-:-:S04]  /*1130*/  LOP3.LUT R5, R5, R4, RZ, 0xc0, !PT ;  /* 0x0000000405057212 */ /* 0x000fc800078ec0ff */
[----:B------:R-:W-:-:S04]  /*1140*/  IADD3 R5, PT, PT, R8, R5, RZ ;  /* 0x0000000508057210 */ /* 0x000fc80007ffe0ff */
[----:B------:R-:W-:Y:S01]  /*1150*/  LOP3.LUT R0, R5, R0, RZ, 0xfc, !PT ;  /* 0x0000000005007212 */ /* 0x000fe200078efcff */
[----:B------:R-:W-:Y:S06]  /*1160*/  BRA `(.L_x_16) ;  /* 0x0000000000107947 */ /* 0x000fec0003800000 */
.L_x_15:
[----:B------:R-:W-:-:S04]  /*1170*/  LOP3.LUT R0, R0, 0x80000000, RZ, 0xc0, !PT ;  /* 0x8000000000007812 */ /* 0x000fc800078ec0ff */
[----:B------:R-:W-:Y:S01]  /*1180*/  LOP3.LUT R0, R0, 0x7f800000, RZ, 0xfc, !PT ;  /* 0x7f80000000007812 */ /* 0x000fe200078efcff */
[----:B------:R-:W-:Y:S06]  /*1190*/  BRA `(.L_x_16) ;  /* 0x0000000000047947 */ /* 0x000fec0003800000 */
.L_x_14:
[----:B------:R-:W-:-:S07]  /*11a0*/  LEA R0, R7, R0, 0x17 ;  /* 0x0000000007007211 */ /* 0x000fce00078eb8ff */
.L_x_16:
[----:B------:R-:W-:Y:S05]  /*11b0*/  BSYNC.RECONVERGENT B2 ;  /* 0x0000000000027941 */ /* 0x000fea0003800200 */
.L_x_13:
[----:B------:R-:W-:Y:S05]  /*11c0*/  BRA `(.L_x_17) ;  /* 0x0000000000207947 */ /* 0x000fea0003800000 */
.L_x_12:
[----:B------:R-:W-:-:S04]  /*11d0*/  LOP3.LUT R0, R5, 0x80000000, R4, 0x48, !PT ;  /* 0x8000000005007812 */ /* 0x000fc800078e4804 */
[----:B------:R-:W-:Y:S01]  /*11e0*/  LOP3.LUT R0, R0, 0x7f800000, RZ, 0xfc, !PT ;  /* 0x7f80000000007812 */ /* 0x000fe200078efcff */
[----:B------:R-:W-:Y:S06]  /*11f0*/  BRA `(.L_x_17) ;  /* 0x0000000000147947 */ /* 0x000fec0003800000 */
.L_x_11:
[----:B------:R-:W-:Y:S01]  /*1200*/  LOP3.LUT R0, R5, 0x80000000, R4, 0x48, !PT ;  /* 0x8000000005007812 */ /* 0x000fe200078e4804 */
[----:B------:R-:W-:Y:S06]  /*1210*/  BRA `(.L_x_17) ;  /* 0x00000000000c7947 */ /* 0x000fec0003800000 */
.L_x_10:
[----:B------:R-:W0:Y:S01]  /*1220*/  MUFU.RSQ R0, -QNAN ;  /* 0xffc0000000007908 */ /* 0x000e220000001400 */
[----:B------:R-:W-:Y:S05]  /*1230*/  BRA `(.L_x_17) ;  /* 0x0000000000047947 */ /* 0x000fea0003800000 */
.L_x_9:
[----:B------:R-:W-:-:S07]  /*1240*/  FADD.FTZ R0, R4, R5 ;  /* 0x0000000504007221 */ /* 0x000fce0000010000 */
.L_x_17:
[----:B------:R-:W-:Y:S05]  /*1250*/  BSYNC.RECONVERGENT B1 ;  /* 0x0000000000017941 */ /* 0x000fea0003800200 */
.L_x_7:
[----:B------:R-:W-:-:S04]  /*1260*/  HFMA2 R7, -RZ, RZ, 0, 0 ;  /* 0x00000000ff077431 */ /* 0x000fc800000001ff */
[----:B0-----:R-:W-:Y:S05]  /*1270*/  RET.REL.NODEC R6 `(kernel) ;  /* 0xffffffec06607950 */ /* 0x001fea0003c3ffff */
.L_x_18:
[----:B------:R-:W-:-:S00]  /*1280*/  BRA `(.L_x_18) ;  /* 0xfffffffc00fc7947 */ /* 0x000fc0000383ffff */
[----:B------:R-:W-:-:S00]  /*1290*/  NOP ;  /* 0x0000000000007918 */ /* 0x000fc00000000000 */
        /* <DEDUP_REMOVED lines=14> */
.L_x_19:


//--------------------- .nv.shared.reserved.0     --------------------------
	.section	.nv.shared.reserved.0,"aw",@nobits
	.weak		__nv_reservedSMEM_offset_0_alias
	.size		__nv_reservedSMEM_offset_0_alias, 0, 64
	.other		__nv_reservedSMEM_offset_0_alias,@"STO_CUDA_RESERVED_SHARED STV_DEFAULT"
__nv_reservedSMEM_offset_0_alias:
	.zero		0
	.zero		64


//--------------------- .nv.constant0.kernel      --------------------------
	.section	.nv.constant0.kernel,"a",@progbits
	.sectionflags	@""
	.align	4
.nv.constant0.kernel:
	.zero		944


//--------------------- SYMBOLS --------------------------

	.type		.nv.reservedSmem.offset0,@object
	.size		.nv.reservedSmem.offset0,0x4
